//
// Generated by NVIDIA NVVM Compiler
//
// Compiler Build ID: CL-36424714
// Cuda compilation tools, release 13.0, V13.0.88
// Based on NVVM 20.0.0
//

.version 9.0
.target sm_100
.address_size 64

	// .globl	_Z10double_addPdS_S_i

.visible .entry _Z10double_addPdS_S_i(
	.param .u64 .ptr .align 1 _Z10double_addPdS_S_i_param_0,
	.param .u64 .ptr .align 1 _Z10double_addPdS_S_i_param_1,
	.param .u64 .ptr .align 1 _Z10double_addPdS_S_i_param_2,
	.param .u32 _Z10double_addPdS_S_i_param_3
)
{
	.reg .pred 	%p<2>;
	.reg .b32 	%r<6>;
	.reg .b64 	%rd<11>;
	.reg .b64 	%fd<4>;

	ld.param.u64 	%rd1, [_Z10double_addPdS_S_i_param_0];
	ld.param.u64 	%rd2, [_Z10double_addPdS_S_i_param_1];
	ld.param.u64 	%rd3, [_Z10double_addPdS_S_i_param_2];
	ld.param.u32 	%r2, [_Z10double_addPdS_S_i_param_3];
	mov.u32 	%r3, %ctaid.x;
	mov.u32 	%r4, %ntid.x;
	mov.u32 	%r5, %tid.x;
	mad.lo.s32 	%r1, %r3, %r4, %r5;
	setp.ge.s32 	%p1, %r1, %r2;
	@%p1 bra 	$L__BB0_2;
	cvta.to.global.u64 	%rd4, %rd1;
	cvta.to.global.u64 	%rd5, %rd2;
	cvta.to.global.u64 	%rd6, %rd3;
	mul.wide.s32 	%rd7, %r1, 8;
	add.s64 	%rd8, %rd4, %rd7;
	ld.global.f64 	%fd1, [%rd8];
	add.s64 	%rd9, %rd5, %rd7;
	ld.global.f64 	%fd2, [%rd9];
	add.f64 	%fd3, %fd1, %fd2;
	add.s64 	%rd10, %rd6, %rd7;
	st.global.f64 	[%rd10], %fd3;
$L__BB0_2:
	ret;

}


// ===== COMPILED SASS (sm_100) =====

	.target	sm_100

	.elftype	@"ET_EXEC"


//--------------------- .note.nv.tkinfo           --------------------------
	.section	.note.nv.tkinfo,"",@"SHT_NOTE"
	.sectionflags	@"SHF_NOTE_NV_TKINFO"
	.tkinfo
        /*0018*/ 	.word	0x00000002
        /*0030*/ 	.string	""
        /*0030*/ 	.string	"ptxas"
        /*0030*/ 	.string	"Cuda compilation tools, release 13.0, V13.0.88"
        /*0030*/ 	.string	"Build cuda_13.0.r13.0/compiler.36424714_0"
        /*0030*/ 	.string	"-arch sm_100 -m 64 "



//--------------------- .note.nv.cuinfo           --------------------------
	.section	.note.nv.cuinfo,"",@"SHT_NOTE"
	.sectionflags	@"SHF_NOTE_NV_CUINFO"
        /*0018*/ 	.short	0x0002
        /*001a*/ 	.short	0x0064
        /*001c*/ 	.short	0x0082
	.zero		2


//--------------------- .nv.info                  --------------------------
	.section	.nv.info,"",@"SHT_CUDA_INFO"
	.align	4


	//----- nvinfo : EIATTR_REGCOUNT
	.align		4
        /*0000*/ 	.byte	0x04, 0x2f
        /*0002*/ 	.short	(.L_1 - .L_0)
	.align		4
.L_0:
        /*0004*/ 	.word	index@(_Z10double_addPdS_S_i)
        /*0008*/ 	.word	0x0000000e


	//----- nvinfo : EIATTR_FRAME_SIZE
	.align		4
.L_1:
        /*000c*/ 	.byte	0x04, 0x11
        /*000e*/ 	.short	(.L_3 - .L_2)
	.align		4
.L_2:
        /*0010*/ 	.word	index@(_Z10double_addPdS_S_i)
        /*0014*/ 	.word	0x00000000


	//----- nvinfo : EIATTR_MIN_STACK_SIZE
	.align		4
.L_3:
        /*0018*/ 	.byte	0x04, 0x12
        /*001a*/ 	.short	(.L_5 - .L_4)
	.align		4
.L_4:
        /*001c*/ 	.word	index@(_Z10double_addPdS_S_i)
        /*0020*/ 	.word	0x00000000
.L_5:


//--------------------- .nv.compat                --------------------------
	.section	.nv.compat,"",@"SHT_CUDA_COMPAT_INFO"
	.align	4
        /*0000*/ 	.byte	0x02, 0x09, 0x00, 0x00, 0x02, 0x02, 0x01, 0x00, 0x02, 0x05, 0x05, 0x00, 0x03, 0x07, 0x01, 0x01
        /*0010*/ 	.byte	0x02, 0x03, 0x00, 0x00, 0x02, 0x06, 0x01, 0x00, 0x04, 0x0b, 0x08, 0x00, 0x01, 0x00, 0x00, 0x00
        /*0020*/ 	.byte	0x00, 0x00, 0x00, 0x00


//--------------------- .nv.info._Z10double_addPdS_S_i --------------------------
	.section	.nv.info._Z10double_addPdS_S_i,"",@"SHT_CUDA_INFO"
	.sectionflags	@""
	.align	4


	//----- nvinfo : EIATTR_CUDA_API_VERSION
	.align		4
        /*0000*/ 	.byte	0x04, 0x37
        /*0002*/ 	.short	(.L_7 - .L_6)
.L_6:
        /*0004*/ 	.word	0x00000082


	//----- nvinfo : EIATTR_KPARAM_INFO
	.align		4
.L_7:
        /*0008*/ 	.byte	0x04, 0x17
        /*000a*/ 	.short	(.L_9 - .L_8)
.L_8:
        /*000c*/ 	.word	0x00000000
        /*0010*/ 	.short	0x0003
        /*0012*/ 	.short	0x0018
        /*0014*/ 	.byte	0x00, 0xf0, 0x11, 0x00


	//----- nvinfo : EIATTR_KPARAM_INFO
	.align		4
.L_9:
        /*0018*/ 	.byte	0x04, 0x17
        /*001a*/ 	.short	(.L_11 - .L_10)
.L_10:
        /*001c*/ 	.word	0x00000000
        /*0020*/ 	.short	0x0002
        /*0022*/ 	.short	0x0010
        /*0024*/ 	.byte	0x00, 0xf5, 0x21, 0x00


	//----- nvinfo : EIATTR_KPARAM_INFO
	.align		4
.L_11:
        /*0028*/ 	.byte	0x04, 0x17
        /*002a*/ 	.short	(.L_13 - .L_12)
.L_12:
        /*002c*/ 	.word	0x00000000
        /*0030*/ 	.short	0x0001
        /*0032*/ 	.short	0x0008
        /*0034*/ 	.byte	0x00, 0xf5, 0x21, 0x00


	//----- nvinfo : EIATTR_KPARAM_INFO
	.align		4
.L_13:
        /*0038*/ 	.byte	0x04, 0x17
        /*003a*/ 	.short	(.L_15 - .L_14)
.L_14:
        /*003c*/ 	.word	0x00000000
        /*0040*/ 	.short	0x0000
        /*0042*/ 	.short	0x0000
        /*0044*/ 	.byte	0x00, 0xf5, 0x21, 0x00


	//----- nvinfo : EIATTR_SPARSE_MMA_MASK
	.align		4
.L_15:
        /*0048*/ 	.byte	0x03, 0x50
        /*004a*/ 	.short	0x0000


	//----- nvinfo : EIATTR_MAXREG_COUNT
	.align		4
        /*004c*/ 	.byte	0x03, 0x1b
        /*004e*/ 	.short	0x00ff


	//----- nvinfo : EIATTR_MERCURY_ISA_VERSION
	.align		4
        /*0050*/ 	.byte	0x03, 0x5f
        /*0052*/ 	.short	0x0101


	//----- nvinfo : EIATTR_VRC_CTA_INIT_COUNT
	.align		4
        /*0054*/ 	.byte	0x02, 0x4a
	.zero		1
	.zero		1


	//----- nvinfo : EIATTR_EXIT_INSTR_OFFSETS
	.align		4
        /*0058*/ 	.byte	0x04, 0x1c
        /*005a*/ 	.short	(.L_17 - .L_16)


	//   ....[0]....
.L_16:
        /*005c*/ 	.word	0x00000070


	//   ....[1]....
        /*0060*/ 	.word	0x00000130


	//----- nvinfo : EIATTR_CBANK_PARAM_SIZE
	.align		4
.L_17:
        /*0064*/ 	.byte	0x03, 0x19
        /*0066*/ 	.short	0x001c


	//----- nvinfo : EIATTR_PARAM_CBANK
	.align		4
        /*0068*/ 	.byte	0x04, 0x0a
        /*006a*/ 	.short	(.L_19 - .L_18)
	.align		4
.L_18:
        /*006c*/ 	.word	index@(.nv.constant0._Z10double_addPdS_S_i)
        /*0070*/ 	.short	0x0380
        /*0072*/ 	.short	0x001c


	//----- nvinfo : EIATTR_SW_WAR
	.align		4
.L_19:
        /*0074*/ 	.byte	0x04, 0x36
        /*0076*/ 	.short	(.L_21 - .L_20)
.L_20:
        /*0078*/ 	.word	0x00000008
.L_21:


//--------------------- .nv.callgraph             --------------------------
	.section	.nv.callgraph,"",@"SHT_CUDA_CALLGRAPH"
	.align	4
	.sectionentsize	8
	.align		4
        /*0000*/ 	.word	0x00000000
	.align		4
        /*0004*/ 	.word	0xffffffff
	.align		4
        /*0008*/ 	.word	0x00000000
	.align		4
        /*000c*/ 	.word	0xfffffffe
	.align		4
        /*0010*/ 	.word	0x00000000
	.align		4
        /*0014*/ 	.word	0xfffffffd
	.align		4
        /*0018*/ 	.word	0x00000000
	.align		4
        /*001c*/ 	.word	0xfffffffc


//--------------------- .text._Z10double_addPdS_S_i --------------------------
	.section	.text._Z10double_addPdS_S_i,"ax",@progbits
	.align	128
        .global         _Z10double_addPdS_S_i
        .type           _Z10double_addPdS_S_i,@function
        .size           _Z10double_addPdS_S_i,(.L_x_1 - _Z10double_addPdS_S_i)
        .other          _Z10double_addPdS_S_i,@"STO_CUDA_ENTRY STV_DEFAULT"
_Z10double_addPdS_S_i:
.text._Z10double_addPdS_S_i:
[----:B------:R-:W-:Y:S01]  /*0000*/  LDC R1, c[0x0][0x37c] ;  /* 0x0000df00ff017b82 */ /* 0x000fe20000000800 */
[----:B------:R-:W0:Y:S07]  /*0010*/  S2R R0, SR_TID.X ;  /* 0x0000000000007919 */ /* 0x000e2e0000002100 */
[----:B------:R-:W0:Y:S01]  /*0020*/  S2UR UR4, SR_CTAID.X ;  /* 0x00000000000479c3 */ /* 0x000e220000002500 */
[----:B------:R-:W1:Y:S07]  /*0030*/  LDCU UR5, c[0x0][0x398] ;  /* 0x00007300ff0577ac */ /* 0x000e6e0008000800 */
[----:B------:R-:W0:Y:S02]  /*0040*/  LDC R11, c[0x0][0x360] ;  /* 0x0000d800ff0b7b82 */ /* 0x000e240000000800 */
[----:B0-----:R-:W-:-:S05]  /*0050*/  IMAD R11, R11, UR4, R0 ;  /* 0x000000040b0b7c24 */ /* 0x001fca000f8e0200 */
[----:B-1----:R-:W-:-:S13]  /*0060*/  ISETP.GE.AND P0, PT, R11, UR5, PT ;  /* 0x000000050b007c0c */ /* 0x002fda000bf06270 */
[----:B------:R-:W-:Y:S05]  /*0070*/  @P0 EXIT ;  /* 0x000000000000094d */ /* 0x000fea0003800000 */
[----:B------:R-:W0:Y:S01]  /*0080*/  LDC.64 R2, c[0x0][0x380] ;  /* 0x0000e000ff027b82 */ /* 0x000e220000000a00 */
[----:B------:R-:W1:Y:S07]  /*0090*/  LDCU.64 UR4, c[0x0][0x358] ;  /* 0x00006b00ff0477ac */ /* 0x000e6e0008000a00 */
[----:B------:R-:W2:Y:S08]  /*00a0*/  LDC.64 R4, c[0x0][0x388] ;  /* 0x0000e200ff047b82 */ /* 0x000eb00000000a00 */
[----:B------:R-:W3:Y:S01]  /*00b0*/  LDC.64 R8, c[0x0][0x390] ;  /* 0x0000e400ff087b82 */ /* 0x000ee20000000a00 */
[----:B0-----:R-:W-:-:S06]  /*00c0*/  IMAD.WIDE R2, R11, 0x8, R2 ;  /* 0x000000080b027825 */ /* 0x001fcc00078e0202 */
[----:B-1----:R-:W4:Y:S01]  /*00d0*/  LDG.E.64 R2, desc[UR4][R2.64] ;  /* 0x0000000402027981 */ /* 0x002f22000c1e1b00 */
[----:B--2---:R-:W-:-:S06]  /*00e0*/  IMAD.WIDE R4, R11, 0x8, R4 ;  /* 0x000000080b047825 */ /* 0x004fcc00078e0204 */
[----:B------:R-:W4:Y:S01]  /*00f0*/  LDG.E.64 R4, desc[UR4][R4.64] ;  /* 0x0000000404047981 */ /* 0x000f22000c1e1b00 */
[----:B---3--:R-:W-:Y:S01]  /*0100*/  IMAD.WIDE R8, R11, 0x8, R8 ;  /* 0x000000080b087825 */ /* 0x008fe200078e0208 */
[----:B----4-:R-:W-:-:S07]  /*0110*/  DADD R6, R2, R4 ;  /* 0x0000000002067229 */ /* 0x010fce0000000004 */
[----:B------:R-:W-:Y:S01]  /*0120*/  STG.E.64 desc[UR4][R8.64], R6 ;  /* 0x0000000608007986 */ /* 0x000fe2000c101b04 */
[----:B------:R-:W-:Y:S05]  /*0130*/  EXIT ;  /* 0x000000000000794d */ /* 0x000fea0003800000 */
.L_x_0:
[----:B------:R-:W-:-:S00]  /*0140*/  BRA `(.L_x_0) ;  /* 0xfffffffc00fc7947 */ /* 0x000fc0000383ffff */
[----:B------:R-:W-:-:S00]  /*0150*/  NOP ;  /* 0x0000000000007918 */ /* 0x000fc00000000000 */
        /* <DEDUP_REMOVED lines=10> */
.L_x_1:


//--------------------- .nv.shared.reserved.0     --------------------------
	.section	.nv.shared.reserved.0,"aw",@nobits
	.weak		__nv_reservedSMEM_offset_0_alias
	.size		__nv_reservedSMEM_offset_0_alias, 0, 64
	.other		__nv_reservedSMEM_offset_0_alias,@"STO_CUDA_RESERVED_SHARED STV_DEFAULT"
__nv_reservedSMEM_offset_0_alias:
	.zero		0
	.zero		64


//--------------------- .nv.constant0._Z10double_addPdS_S_i --------------------------
	.section	.nv.constant0._Z10double_addPdS_S_i,"a",@progbits
	.sectionflags	@""
	.align	4
.nv.constant0._Z10double_addPdS_S_i:
	.zero		924


//--------------------- SYMBOLS --------------------------

	.type		.nv.reservedSmem.offset0,@object
	.size		.nv.reservedSmem.offset0,0x4
